//
// Generated by NVIDIA NVVM Compiler
//
// Compiler Build ID: CL-36424714
// Cuda compilation tools, release 13.0, V13.0.88
// Based on NVVM 20.0.0
//

.version 9.0
.target sm_100
.address_size 64

	// .globl	_Z5gaxpyPdS_S_ii
.extern .shared .align 16 .b8 dots_s[];

.visible .entry _Z5gaxpyPdS_S_ii(
	.param .u64 .ptr .align 1 _Z5gaxpyPdS_S_ii_param_0,
	.param .u64 .ptr .align 1 _Z5gaxpyPdS_S_ii_param_1,
	.param .u64 .ptr .align 1 _Z5gaxpyPdS_S_ii_param_2,
	.param .u32 _Z5gaxpyPdS_S_ii_param_3,
	.param .u32 _Z5gaxpyPdS_S_ii_param_4
)
{
	.reg .pred 	%p<14>;
	.reg .b32 	%r<63>;
	.reg .b64 	%rd<13>;
	.reg .b64 	%fd<87>;

	ld.param.u64 	%rd1, [_Z5gaxpyPdS_S_ii_param_0];
	ld.param.u64 	%rd2, [_Z5gaxpyPdS_S_ii_param_1];
	ld.param.u64 	%rd3, [_Z5gaxpyPdS_S_ii_param_2];
	ld.param.u32 	%r30, [_Z5gaxpyPdS_S_ii_param_3];
	ld.param.u32 	%r29, [_Z5gaxpyPdS_S_ii_param_4];
	mov.u32 	%r1, %ctaid.x;
	mov.u32 	%r2, %tid.x;
	setp.ge.s32 	%p1, %r1, %r30;
	setp.ge.s32 	%p2, %r2, %r29;
	or.pred  	%p3, %p1, %p2;
	@%p3 bra 	$L__BB0_19;
	cvta.to.global.u64 	%rd4, %rd2;
	cvta.to.global.u64 	%rd5, %rd3;
	mul.lo.s32 	%r3, %r29, %r1;
	add.s32 	%r31, %r3, %r2;
	mul.wide.u32 	%rd6, %r31, 8;
	add.s64 	%rd7, %rd4, %rd6;
	ld.global.f64 	%fd17, [%rd7];
	mul.wide.u32 	%rd8, %r2, 8;
	add.s64 	%rd9, %rd5, %rd8;
	ld.global.f64 	%fd18, [%rd9];
	mul.f64 	%fd19, %fd17, %fd18;
	shl.b32 	%r32, %r31, 3;
	mov.u32 	%r33, dots_s;
	add.s32 	%r34, %r33, %r32;
	st.shared.f64 	[%r34], %fd19;
	bar.sync 	0;
	setp.ne.s32 	%p4, %r2, 0;
	@%p4 bra 	$L__BB0_19;
	setp.gt.u32 	%p5, %r29, 1;
	@%p5 bra 	$L__BB0_4;
	shl.b32 	%r35, %r3, 3;
	add.s32 	%r37, %r33, %r35;
	ld.shared.f64 	%fd85, [%r37];
	bra.uni 	$L__BB0_18;
$L__BB0_4:
	shl.b32 	%r39, %r3, 3;
	add.s32 	%r4, %r33, %r39;
	ld.shared.f64 	%fd85, [%r4];
	add.s32 	%r5, %r29, -1;
	add.s32 	%r41, %r29, -2;
	and.b32  	%r6, %r5, 15;
	setp.lt.u32 	%p6, %r41, 15;
	mov.b32 	%r59, 1;
	@%p6 bra 	$L__BB0_8;
	and.b32  	%r43, %r5, -16;
	neg.s32 	%r57, %r43;
	add.s32 	%r46, %r39, %r33;
	add.s32 	%r55, %r46, 64;
	mov.b32 	%r56, 0;
$L__BB0_6:
	.pragma "nounroll";
	ld.shared.f64 	%fd21, [%r55+-56];
	add.f64 	%fd22, %fd21, %fd85;
	ld.shared.f64 	%fd23, [%r55+-48];
	add.f64 	%fd24, %fd23, %fd22;
	ld.shared.f64 	%fd25, [%r55+-40];
	add.f64 	%fd26, %fd25, %fd24;
	ld.shared.f64 	%fd27, [%r55+-32];
	add.f64 	%fd28, %fd27, %fd26;
	ld.shared.f64 	%fd29, [%r55+-24];
	add.f64 	%fd30, %fd29, %fd28;
	ld.shared.f64 	%fd31, [%r55+-16];
	add.f64 	%fd32, %fd31, %fd30;
	ld.shared.f64 	%fd33, [%r55+-8];
	add.f64 	%fd34, %fd33, %fd32;
	ld.shared.f64 	%fd35, [%r55];
	add.f64 	%fd36, %fd35, %fd34;
	ld.shared.f64 	%fd37, [%r55+8];
	add.f64 	%fd38, %fd37, %fd36;
	ld.shared.f64 	%fd39, [%r55+16];
	add.f64 	%fd40, %fd39, %fd38;
	ld.shared.f64 	%fd41, [%r55+24];
	add.f64 	%fd42, %fd41, %fd40;
	ld.shared.f64 	%fd43, [%r55+32];
	add.f64 	%fd44, %fd43, %fd42;
	ld.shared.f64 	%fd45, [%r55+40];
	add.f64 	%fd46, %fd45, %fd44;
	ld.shared.f64 	%fd47, [%r55+48];
	add.f64 	%fd48, %fd47, %fd46;
	ld.shared.f64 	%fd49, [%r55+56];
	add.f64 	%fd50, %fd49, %fd48;
	ld.shared.f64 	%fd51, [%r55+64];
	add.f64 	%fd85, %fd51, %fd50;
	add.s32 	%r57, %r57, 16;
	add.s32 	%r56, %r56, 16;
	add.s32 	%r55, %r55, 128;
	setp.ne.s32 	%p7, %r57, 0;
	@%p7 bra 	$L__BB0_6;
	add.s32 	%r59, %r56, 1;
$L__BB0_8:
	setp.eq.s32 	%p8, %r6, 0;
	@%p8 bra 	$L__BB0_17;
	and.b32  	%r17, %r5, 7;
	setp.lt.u32 	%p9, %r6, 8;
	@%p9 bra 	$L__BB0_11;
	shl.b32 	%r47, %r59, 3;
	add.s32 	%r48, %r4, %r47;
	ld.shared.f64 	%fd53, [%r48];
	add.f64 	%fd54, %fd53, %fd85;
	ld.shared.f64 	%fd55, [%r48+8];
	add.f64 	%fd56, %fd55, %fd54;
	ld.shared.f64 	%fd57, [%r48+16];
	add.f64 	%fd58, %fd57, %fd56;
	ld.shared.f64 	%fd59, [%r48+24];
	add.f64 	%fd60, %fd59, %fd58;
	ld.shared.f64 	%fd61, [%r48+32];
	add.f64 	%fd62, %fd61, %fd60;
	ld.shared.f64 	%fd63, [%r48+40];
	add.f64 	%fd64, %fd63, %fd62;
	ld.shared.f64 	%fd65, [%r48+48];
	add.f64 	%fd66, %fd65, %fd64;
	ld.shared.f64 	%fd67, [%r48+56];
	add.f64 	%fd85, %fd67, %fd66;
	add.s32 	%r59, %r59, 8;
$L__BB0_11:
	setp.eq.s32 	%p10, %r17, 0;
	@%p10 bra 	$L__BB0_17;
	and.b32  	%r20, %r5, 3;
	setp.lt.u32 	%p11, %r17, 4;
	@%p11 bra 	$L__BB0_14;
	shl.b32 	%r49, %r59, 3;
	add.s32 	%r50, %r4, %r49;
	ld.shared.f64 	%fd69, [%r50];
	add.f64 	%fd70, %fd69, %fd85;
	ld.shared.f64 	%fd71, [%r50+8];
	add.f64 	%fd72, %fd71, %fd70;
	ld.shared.f64 	%fd73, [%r50+16];
	add.f64 	%fd74, %fd73, %fd72;
	ld.shared.f64 	%fd75, [%r50+24];
	add.f64 	%fd85, %fd75, %fd74;
	add.s32 	%r59, %r59, 4;
$L__BB0_14:
	setp.eq.s32 	%p12, %r20, 0;
	@%p12 bra 	$L__BB0_17;
	shl.b32 	%r52, %r59, 3;
	add.s32 	%r53, %r39, %r52;
	add.s32 	%r62, %r33, %r53;
	neg.s32 	%r61, %r20;
$L__BB0_16:
	.pragma "nounroll";
	ld.shared.f64 	%fd76, [%r62];
	add.f64 	%fd85, %fd76, %fd85;
	add.s32 	%r62, %r62, 8;
	add.s32 	%r61, %r61, 1;
	setp.ne.s32 	%p13, %r61, 0;
	@%p13 bra 	$L__BB0_16;
$L__BB0_17:
	st.shared.f64 	[%r4], %fd85;
$L__BB0_18:
	cvta.to.global.u64 	%rd10, %rd1;
	mul.wide.u32 	%rd11, %r1, 8;
	add.s64 	%rd12, %rd10, %rd11;
	st.global.f64 	[%rd12], %fd85;
$L__BB0_19:
	ret;

}


// ===== COMPILED SASS (sm_100) =====

	.target	sm_100

	.elftype	@"ET_EXEC"


//--------------------- .note.nv.tkinfo           --------------------------
	.section	.note.nv.tkinfo,"",@"SHT_NOTE"
	.sectionflags	@"SHF_NOTE_NV_TKINFO"
	.tkinfo
        /*0018*/ 	.word	0x00000002
        /*0030*/ 	.string	""
        /*0030*/ 	.string	"ptxas"
        /*0030*/ 	.string	"Cuda compilation tools, release 13.0, V13.0.88"
        /*0030*/ 	.string	"Build cuda_13.0.r13.0/compiler.36424714_0"
        /*0030*/ 	.string	"-arch sm_100 -m 64 "



//--------------------- .note.nv.cuinfo           --------------------------
	.section	.note.nv.cuinfo,"",@"SHT_NOTE"
	.sectionflags	@"SHF_NOTE_NV_CUINFO"
        /*0018*/ 	.short	0x0002
        /*001a*/ 	.short	0x0064
        /*001c*/ 	.short	0x0082
	.zero		2


//--------------------- .nv.info                  --------------------------
	.section	.nv.info,"",@"SHT_CUDA_INFO"
	.align	4


	//----- nvinfo : EIATTR_REGCOUNT
	.align		4
        /*0000*/ 	.byte	0x04, 0x2f
        /*0002*/ 	.short	(.L_1 - .L_0)
	.align		4
.L_0:
        /*0004*/ 	.word	index@(_Z5gaxpyPdS_S_ii)
        /*0008*/ 	.word	0x00000018


	//----- nvinfo : EIATTR_FRAME_SIZE
	.align		4
.L_1:
        /*000c*/ 	.byte	0x04, 0x11
        /*000e*/ 	.short	(.L_3 - .L_2)
	.align		4
.L_2:
        /*0010*/ 	.word	index@(_Z5gaxpyPdS_S_ii)
        /*0014*/ 	.word	0x00000000


	//----- nvinfo : EIATTR_MIN_STACK_SIZE
	.align		4
.L_3:
        /*0018*/ 	.byte	0x04, 0x12
        /*001a*/ 	.short	(.L_5 - .L_4)
	.align		4
.L_4:
        /*001c*/ 	.word	index@(_Z5gaxpyPdS_S_ii)
        /*0020*/ 	.word	0x00000000
.L_5:


//--------------------- .nv.compat                --------------------------
	.section	.nv.compat,"",@"SHT_CUDA_COMPAT_INFO"
	.align	4
        /*0000*/ 	.byte	0x02, 0x09, 0x00, 0x00, 0x02, 0x02, 0x01, 0x00, 0x02, 0x05, 0x05, 0x00, 0x03, 0x07, 0x01, 0x01
        /*0010*/ 	.byte	0x02, 0x03, 0x00, 0x00, 0x02, 0x06, 0x01, 0x00, 0x04, 0x0b, 0x08, 0x00, 0x01, 0x00, 0x00, 0x00
        /*0020*/ 	.byte	0x00, 0x00, 0x00, 0x00


//--------------------- .nv.info._Z5gaxpyPdS_S_ii --------------------------
	.section	.nv.info._Z5gaxpyPdS_S_ii,"",@"SHT_CUDA_INFO"
	.sectionflags	@""
	.align	4


	//----- nvinfo : EIATTR_CUDA_API_VERSION
	.align		4
        /*0000*/ 	.byte	0x04, 0x37
        /*0002*/ 	.short	(.L_7 - .L_6)
.L_6:
        /*0004*/ 	.word	0x00000082


	//----- nvinfo : EIATTR_KPARAM_INFO
	.align		4
.L_7:
        /*0008*/ 	.byte	0x04, 0x17
        /*000a*/ 	.short	(.L_9 - .L_8)
.L_8:
        /*000c*/ 	.word	0x00000000
        /*0010*/ 	.short	0x0004
        /*0012*/ 	.short	0x001c
        /*0014*/ 	.byte	0x00, 0xf0, 0x11, 0x00


	//----- nvinfo : EIATTR_KPARAM_INFO
	.align		4
.L_9:
        /*0018*/ 	.byte	0x04, 0x17
        /*001a*/ 	.short	(.L_11 - .L_10)
.L_10:
        /*001c*/ 	.word	0x00000000
        /*0020*/ 	.short	0x0003
        /*0022*/ 	.short	0x0018
        /*0024*/ 	.byte	0x00, 0xf0, 0x11, 0x00


	//----- nvinfo : EIATTR_KPARAM_INFO
	.align		4
.L_11:
        /*0028*/ 	.byte	0x04, 0x17
        /*002a*/ 	.short	(.L_13 - .L_12)
.L_12:
        /*002c*/ 	.word	0x00000000
        /*0030*/ 	.short	0x0002
        /*0032*/ 	.short	0x0010
        /*0034*/ 	.byte	0x00, 0xf5, 0x21, 0x00


	//----- nvinfo : EIATTR_KPARAM_INFO
	.align		4
.L_13:
        /*0038*/ 	.byte	0x04, 0x17
        /*003a*/ 	.short	(.L_15 - .L_14)
.L_14:
        /*003c*/ 	.word	0x00000000
        /*0040*/ 	.short	0x0001
        /*0042*/ 	.short	0x0008
        /*0044*/ 	.byte	0x00, 0xf5, 0x21, 0x00


	//----- nvinfo : EIATTR_KPARAM_INFO
	.align		4
.L_15:
        /*0048*/ 	.byte	0x04, 0x17
        /*004a*/ 	.short	(.L_17 - .L_16)
.L_16:
        /*004c*/ 	.word	0x00000000
        /*0050*/ 	.short	0x0000
        /*0052*/ 	.short	0x0000
        /*0054*/ 	.byte	0x00, 0xf5, 0x21, 0x00


	//----- nvinfo : EIATTR_SPARSE_MMA_MASK
	.align		4
.L_17:
        /*0058*/ 	.byte	0x03, 0x50
        /*005a*/ 	.short	0x0000


	//----- nvinfo : EIATTR_MAXREG_COUNT
	.align		4
        /*005c*/ 	.byte	0x03, 0x1b
        /*005e*/ 	.short	0x00ff


	//----- nvinfo : EIATTR_NUM_BARRIERS
	.align		4
        /*0060*/ 	.byte	0x02, 0x4c
        /*0062*/ 	.byte	0x01
	.zero		1


	//----- nvinfo : EIATTR_MERCURY_ISA_VERSION
	.align		4
        /*0064*/ 	.byte	0x03, 0x5f
        /*0066*/ 	.short	0x0101


	//----- nvinfo : EIATTR_VRC_CTA_INIT_COUNT
	.align		4
        /*0068*/ 	.byte	0x02, 0x4a
	.zero		1
	.zero		1


	//----- nvinfo : EIATTR_EXIT_INSTR_OFFSETS
	.align		4
        /*006c*/ 	.byte	0x04, 0x1c
        /*006e*/ 	.short	(.L_19 - .L_18)


	//   ....[0]....
.L_18:
        /*0070*/ 	.word	0x00000060


	//   ....[1]....
        /*0074*/ 	.word	0x00000180


	//   ....[2]....
        /*0078*/ 	.word	0x00000850


	//----- nvinfo : EIATTR_CBANK_PARAM_SIZE
	.align		4
.L_19:
        /*007c*/ 	.byte	0x03, 0x19
        /*007e*/ 	.short	0x0020


	//----- nvinfo : EIATTR_PARAM_CBANK
	.align		4
        /*0080*/ 	.byte	0x04, 0x0a
        /*0082*/ 	.short	(.L_21 - .L_20)
	.align		4
.L_20:
        /*0084*/ 	.word	index@(.nv.constant0._Z5gaxpyPdS_S_ii)
        /*0088*/ 	.short	0x0380
        /*008a*/ 	.short	0x0020


	//----- nvinfo : EIATTR_SW_WAR
	.align		4
.L_21:
        /*008c*/ 	.byte	0x04, 0x36
        /*008e*/ 	.short	(.L_23 - .L_22)
.L_22:
        /*0090*/ 	.word	0x00000008
.L_23:


//--------------------- .nv.callgraph             --------------------------
	.section	.nv.callgraph,"",@"SHT_CUDA_CALLGRAPH"
	.align	4
	.sectionentsize	8
	.align		4
        /*0000*/ 	.word	0x00000000
	.align		4
        /*0004*/ 	.word	0xffffffff
	.align		4
        /*0008*/ 	.word	0x00000000
	.align		4
        /*000c*/ 	.word	0xfffffffe
	.align		4
        /*0010*/ 	.word	0x00000000
	.align		4
        /*0014*/ 	.word	0xfffffffd
	.align		4
        /*0018*/ 	.word	0x00000000
	.align		4
        /*001c*/ 	.word	0xfffffffc


//--------------------- .text._Z5gaxpyPdS_S_ii    --------------------------
	.section	.text._Z5gaxpyPdS_S_ii,"ax",@progbits
	.align	128
        .global         _Z5gaxpyPdS_S_ii
        .type           _Z5gaxpyPdS_S_ii,@function
        .size           _Z5gaxpyPdS_S_ii,(.L_x_8 - _Z5gaxpyPdS_S_ii)
        .other          _Z5gaxpyPdS_S_ii,@"STO_CUDA_ENTRY STV_DEFAULT"
_Z5gaxpyPdS_S_ii:
.text._Z5gaxpyPdS_S_ii:
[----:B------:R-:W-:Y:S01]  /*0000*/  LDC R1, c[0x0][0x37c] ;  /* 0x0000df00ff017b82 */ /* 0x000fe20000000800 */
[----:B------:R-:W0:Y:S07]  /*0010*/  S2R R8, SR_TID.X ;  /* 0x0000000000087919 */ /* 0x000e2e0000002100 */
[----:B------:R-:W0:Y:S01]  /*0020*/  LDC.64 R2, c[0x0][0x398] ;  /* 0x0000e600ff027b82 */ /* 0x000e220000000a00 */
[----:B------:R-:W1:Y:S01]  /*0030*/  S2R R0, SR_CTAID.X ;  /* 0x0000000000007919 */ /* 0x000e620000002500 */
[----:B0-----:R-:W-:-:S04]  /*0040*/  ISETP.GE.AND P0, PT, R8, R3, PT ;  /* 0x000000030800720c */ /* 0x001fc80003f06270 */
[----:B-1----:R-:W-:-:S13]  /*0050*/  ISETP.GE.OR P0, PT, R0, R2, P0 ;  /* 0x000000020000720c */ /* 0x002fda0000706670 */
[----:B------:R-:W-:Y:S05]  /*0060*/  @P0 EXIT ;  /* 0x000000000000094d */ /* 0x000fea0003800000 */
[----:B------:R-:W0:Y:S01]  /*0070*/  LDC.64 R6, c[0x0][0x390] ;  /* 0x0000e400ff067b82 */ /* 0x000e220000000a00 */
[----:B------:R-:W1:Y:S01]  /*0080*/  LDCU.64 UR4, c[0x0][0x358] ;  /* 0x00006b00ff0477ac */ /* 0x000e620008000a00 */
[----:B------:R-:W-:-:S04]  /*0090*/  IMAD R13, R0, R3, RZ ;  /* 0x00000003000d7224 */ /* 0x000fc800078e02ff */
[----:B------:R-:W-:Y:S02]  /*00a0*/  IMAD.IADD R11, R13, 0x1, R8 ;  /* 0x000000010d0b7824 */ /* 0x000fe400078e0208 */
[----:B------:R-:W2:Y:S01]  /*00b0*/  LDC.64 R4, c[0x0][0x388] ;  /* 0x0000e200ff047b82 */ /* 0x000ea20000000a00 */
[----:B0-----:R-:W-:-:S06]  /*00c0*/  IMAD.WIDE.U32 R6, R8, 0x8, R6 ;  /* 0x0000000808067825 */ /* 0x001fcc00078e0006 */
[----:B-1----:R-:W3:Y:S01]  /*00d0*/  LDG.E.64 R6, desc[UR4][R6.64] ;  /* 0x0000000406067981 */ /* 0x002ee2000c1e1b00 */
[----:B--2---:R-:W-:-:S06]  /*00e0*/  IMAD.WIDE.U32 R4, R11, 0x8, R4 ;  /* 0x000000080b047825 */ /* 0x004fcc00078e0004 */
[----:B------:R-:W3:Y:S01]  /*00f0*/  LDG.E.64 R4, desc[UR4][R4.64] ;  /* 0x0000000404047981 */ /* 0x000ee2000c1e1b00 */
[----:B------:R-:W0:Y:S01]  /*0100*/  S2R R9, SR_CgaCtaId ;  /* 0x0000000000097919 */ /* 0x000e220000008800 */
[----:B------:R-:W-:Y:S02]  /*0110*/  MOV R2, 0x400 ;  /* 0x0000040000027802 */ /* 0x000fe40000000f00 */
[----:B------:R-:W-:Y:S02]  /*0120*/  ISETP.NE.AND P0, PT, R8, RZ, PT ;  /* 0x000000ff0800720c */ /* 0x000fe40003f05270 */
[----:B0-----:R-:W-:-:S05]  /*0130*/  LEA R2, R9, R2, 0x18 ;  /* 0x0000000209027211 */ /* 0x001fca00078ec0ff */
[----:B------:R-:W-:Y:S01]  /*0140*/  IMAD R11, R11, 0x8, R2 ;  /* 0x000000080b0b7824 */ /* 0x000fe200078e0202 */
[----:B---3--:R-:W-:-:S07]  /*0150*/  DMUL R8, R4, R6 ;  /* 0x0000000604087228 */ /* 0x008fce0000000000 */
[----:B------:R0:W-:Y:S01]  /*0160*/  STS.64 [R11], R8 ;  /* 0x000000080b007388 */ /* 0x0001e20000000a00 */
[----:B------:R-:W-:Y:S06]  /*0170*/  BAR.SYNC.DEFER_BLOCKING 0x0 ;  /* 0x0000000000007b1d */ /* 0x000fec0000010000 */
[----:B------:R-:W-:Y:S05]  /*0180*/  @P0 EXIT ;  /* 0x000000000000094d */ /* 0x000fea0003800000 */
[----:B------:R-:W-:-:S13]  /*0190*/  ISETP.GT.U32.AND P0, PT, R3, 0x1, PT ;  /* 0x000000010300780c */ /* 0x000fda0003f04070 */
[----:B------:R-:W-:-:S06]  /*01a0*/  @!P0 IMAD R10, R13, 0x8, R2 ;  /* 0x000000080d0a8824 */ /* 0x000fcc00078e0202 */
[----:B0-----:R-:W0:Y:S01]  /*01b0*/  @!P0 LDS.64 R10, [R10] ;  /* 0x000000000a0a8984 */ /* 0x001e220000000a00 */
[----:B------:R-:W-:Y:S05]  /*01c0*/  @!P0 BRA `(.L_x_0) ;  /* 0x0000000400948947 */ /* 0x000fea0003800000 */
[----:B------:R-:W-:Y:S02]  /*01d0*/  IMAD.SHL.U32 R5, R13, 0x8, RZ ;  /* 0x000000080d057824 */ /* 0x000fe400078e00ff */
[----:B------:R-:W-:-:S03]  /*01e0*/  VIADD R6, R3, 0xfffffffe ;  /* 0xfffffffe03067836 */ /* 0x000fc60000000000 */
[----:B------:R-:W-:Y:S02]  /*01f0*/  IADD3 R4, PT, PT, R2, R5, RZ ;  /* 0x0000000502047210 */ /* 0x000fe40007ffe0ff */
[----:B------:R-:W-:Y:S01]  /*0200*/  ISETP.GE.U32.AND P0, PT, R6, 0xf, PT ;  /* 0x0000000f0600780c */ /* 0x000fe20003f06070 */
[----:B------:R-:W-:Y:S02]  /*0210*/  VIADD R6, R3, 0xffffffff ;  /* 0xffffffff03067836 */ /* 0x000fe40000000000 */
[----:B0-----:R0:W1:Y:S01]  /*0220*/  LDS.64 R10, [R4] ;  /* 0x00000000040a7984 */ /* 0x0010620000000a00 */
[----:B------:R-:W-:Y:S02]  /*0230*/  IMAD.MOV.U32 R3, RZ, RZ, 0x1 ;  /* 0x00000001ff037424 */ /* 0x000fe400078e00ff */
[----:B------:R-:W-:-:S07]  /*0240*/  LOP3.LUT R7, R6, 0xf, RZ, 0xc0, !PT ;  /* 0x0000000f06077812 */ /* 0x000fce00078ec0ff */
[----:B------:R-:W-:Y:S05]  /*0250*/  @!P0 BRA `(.L_x_1) ;  /* 0x0000000000a88947 */ /* 0x000fea0003800000 */
[----:B------:R-:W-:Y:S01]  /*0260*/  LOP3.LUT R9, R6, 0xfffffff0, RZ, 0xc0, !PT ;  /* 0xfffffff006097812 */ /* 0x000fe200078ec0ff */
[----:B------:R-:W-:Y:S01]  /*0270*/  IMAD.MOV.U32 R3, RZ, RZ, RZ ;  /* 0x000000ffff037224 */ /* 0x000fe200078e00ff */
[----:B------:R-:W-:-:S03]  /*0280*/  IADD3 R8, PT, PT, R4, 0x40, RZ ;  /* 0x0000004004087810 */ /* 0x000fc60007ffe0ff */
[----:B------:R-:W-:-:S07]  /*0290*/  IMAD.MOV R9, RZ, RZ, -R9 ;  /* 0x000000ffff097224 */ /* 0x000fce00078e0a09 */
.L_x_2:
[----:B------:R-:W1:Y:S01]  /*02a0*/  LDS.64 R14, [R8+-0x38] ;  /* 0xffffc800080e7984 */ /* 0x000e620000000a00 */
[----:B------:R-:W-:Y:S01]  /*02b0*/  VIADD R9, R9, 0x10 ;  /* 0x0000001009097836 */ /* 0x000fe20000000000 */
[----:B------:R-:W-:Y:S02]  /*02c0*/  IADD3 R3, PT, PT, R3, 0x10, RZ ;  /* 0x0000001003037810 */ /* 0x000fe40007ffe0ff */
[----:B------:R-:W2:Y:S02]  /*02d0*/  LDS.64 R12, [R8+-0x30] ;  /* 0xffffd000080c7984 */ /* 0x000ea40000000a00 */
[----:B------:R-:W-:Y:S02]  /*02e0*/  ISETP.NE.AND P0, PT, R9, RZ, PT ;  /* 0x000000ff0900720c */ /* 0x000fe40003f05270 */
[----:B------:R-:W3:Y:S04]  /*02f0*/  LDS.64 R20, [R8+-0x28] ;  /* 0xffffd80008147984 */ /* 0x000ee80000000a00 */
[----:B------:R-:W4:Y:S04]  /*0300*/  LDS.64 R18, [R8+-0x20] ;  /* 0xffffe00008127984 */ /* 0x000f280000000a00 */
[----:B------:R-:W5:Y:S01]  /*0310*/  LDS.64 R16, [R8+-0x18] ;  /* 0xffffe80008107984 */ /* 0x000f620000000a00 */
[----:B-1----:R-:W-:-:S03]  /*0320*/  DADD R14, R14, R10 ;  /* 0x000000000e0e7229 */ /* 0x002fc6000000000a */
[----:B------:R-:W1:Y:S05]  /*0330*/  LDS.64 R10, [R8+-0x10] ;  /* 0xfffff000080a7984 */ /* 0x000e6a0000000a00 */
[----:B--2---:R-:W-:Y:S02]  /*0340*/  DADD R12, R14, R12 ;  /* 0x000000000e0c7229 */ /* 0x004fe4000000000c */
[----:B------:R-:W2:Y:S06]  /*0350*/  LDS.64 R14, [R8+-0x8] ;  /* 0xfffff800080e7984 */ /* 0x000eac0000000a00 */
[----:B---3--:R-:W-:-:S02]  /*0360*/  DADD R20, R12, R20 ;  /* 0x000000000c147229 */ /* 0x008fc40000000014 */
[----:B------:R-:W3:Y:S06]  /*0370*/  LDS.64 R12, [R8] ;  /* 0x00000000080c7984 */ /* 0x000eec0000000a00 */
[----:B----4-:R-:W-:Y:S02]  /*0380*/  DADD R18, R20, R18 ;  /* 0x0000000014127229 */ /* 0x010fe40000000012 */
[----:B------:R-:W4:Y:S06]  /*0390*/  LDS.64 R20, [R8+0x8] ;  /* 0x0000080008147984 */ /* 0x000f2c0000000a00 */
[----:B-----5:R-:W-:-:S02]  /*03a0*/  DADD R16, R18, R16 ;  /* 0x0000000012107229 */ /* 0x020fc40000000010 */
[----:B------:R-:W5:Y:S06]  /*03b0*/  LDS.64 R18, [R8+0x10] ;  /* 0x0000100008127984 */ /* 0x000f6c0000000a00 */
[----:B-1----:R-:W-:Y:S02]  /*03c0*/  DADD R10, R16, R10 ;  /* 0x00000000100a7229 */ /* 0x002fe4000000000a */
[----:B------:R-:W1:Y:S06]  /*03d0*/  LDS.64 R16, [R8+0x18] ;  /* 0x0000180008107984 */ /* 0x000e6c0000000a00 */
[----:B--2---:R-:W-:-:S02]  /*03e0*/  DADD R14, R10, R14 ;  /* 0x000000000a0e7229 */ /* 0x004fc4000000000e */
[----:B------:R-:W2:Y:S06]  /*03f0*/  LDS.64 R10, [R8+0x20] ;  /* 0x00002000080a7984 */ /* 0x000eac0000000a00 */
[----:B---3--:R-:W-:Y:S02]  /*0400*/  DADD R12, R14, R12 ;  /* 0x000000000e0c7229 */ /* 0x008fe4000000000c */
[----:B------:R-:W3:Y:S06]  /*0410*/  LDS.64 R14, [R8+0x28] ;  /* 0x00002800080e7984 */ /* 0x000eec0000000a00 */
[----:B----4-:R-:W-:-:S02]  /*0420*/  DADD R20, R12, R20 ;  /* 0x000000000c147229 */ /* 0x010fc40000000014 */
[----:B------:R-:W4:Y:S06]  /*0430*/  LDS.64 R12, [R8+0x30] ;  /* 0x00003000080c7984 */ /* 0x000f2c0000000a00 */
[----:B-----5:R-:W-:Y:S01]  /*0440*/  DADD R20, R20, R18 ;  /* 0x0000000014147229 */ /* 0x020fe20000000012 */
[----:B------:R-:W5:Y:S07]  /*0450*/  LDS.64 R18, [R8+0x38] ;  /* 0x0000380008127984 */ /* 0x000f6e0000000a00 */
[----:B-1----:R-:W-:-:S02]  /*0460*/  DADD R16, R20, R16 ;  /* 0x0000000014107229 */ /* 0x002fc40000000010 */
[----:B------:R1:W0:Y:S06]  /*0470*/  LDS.64 R20, [R8+0x40] ;  /* 0x0000400008147984 */ /* 0x00022c0000000a00 */
[----:B--2---:R-:W-:Y:S01]  /*0480*/  DADD R10, R16, R10 ;  /* 0x00000000100a7229 */ /* 0x004fe2000000000a */
[----:B-1----:R-:W-:-:S07]  /*0490*/  VIADD R8, R8, 0x80 ;  /* 0x0000008008087836 */ /* 0x002fce0000000000 */
[----:B---3--:R-:W-:-:S08]  /*04a0*/  DADD R10, R10, R14 ;  /* 0x000000000a0a7229 */ /* 0x008fd0000000000e */
[----:B----4-:R-:W-:-:S08]  /*04b0*/  DADD R10, R10, R12 ;  /* 0x000000000a0a7229 */ /* 0x010fd0000000000c */
[----:B-----5:R-:W-:-:S08]  /*04c0*/  DADD R10, R10, R18 ;  /* 0x000000000a0a7229 */ /* 0x020fd00000000012 */
[----:B0-----:R-:W-:Y:S01]  /*04d0*/  DADD R10, R10, R20 ;  /* 0x000000000a0a7229 */ /* 0x001fe20000000014 */
[----:B------:R-:W-:Y:S10]  /*04e0*/  @P0 BRA `(.L_x_2) ;  /* 0xfffffffc006c0947 */ /* 0x000ff4000383ffff */
[----:B------:R-:W-:-:S07]  /*04f0*/  VIADD R3, R3, 0x1 ;  /* 0x0000000103037836 */ /* 0x000fce0000000000 */
.L_x_1:
[----:B------:R-:W-:-:S13]  /*0500*/  ISETP.NE.AND P0, PT, R7, RZ, PT ;  /* 0x000000ff0700720c */ /* 0x000fda0003f05270 */
[----:B------:R-:W-:Y:S05]  /*0510*/  @!P0 BRA `(.L_x_3) ;  /* 0x0000000000bc8947 */ /* 0x000fea0003800000 */
[----:B------:R-:W-:Y:S02]  /*0520*/  ISETP.GE.U32.AND P0, PT, R7, 0x8, PT ;  /* 0x000000080700780c */ /* 0x000fe40003f06070 */
[----:B------:R-:W-:-:S04]  /*0530*/  LOP3.LUT R20, R6, 0x7, RZ, 0xc0, !PT ;  /* 0x0000000706147812 */ /* 0x000fc800078ec0ff */
[----:B------:R-:W-:-:S07]  /*0540*/  ISETP.NE.AND P1, PT, R20, RZ, PT ;  /* 0x000000ff1400720c */ /* 0x000fce0003f25270 */
[----:B------:R-:W-:Y:S06]  /*0550*/  @!P0 BRA `(.L_x_4) ;  /* 0x0000000000488947 */ /* 0x000fec0003800000 */
[C---:B------:R-:W-:Y:S01]  /*0560*/  IMAD R7, R3.reuse, 0x8, R4 ;  /* 0x0000000803077824 */ /* 0x040fe200078e0204 */
[----:B------:R-:W-:-:S04]  /*0570*/  IADD3 R3, PT, PT, R3, 0x8, RZ ;  /* 0x0000000803037810 */ /* 0x000fc80007ffe0ff */
[----:B------:R-:W1:Y:S04]  /*0580*/  LDS.64 R18, [R7] ;  /* 0x0000000007127984 */ /* 0x000e680000000a00 */
[----:B------:R-:W2:Y:S04]  /*0590*/  LDS.64 R16, [R7+0x8] ;  /* 0x0000080007107984 */ /* 0x000ea80000000a00 */
[----:B------:R-:W3:Y:S04]  /*05a0*/  LDS.64 R14, [R7+0x10] ;  /* 0x00001000070e7984 */ /* 0x000ee80000000a00 */
[----:B------:R-:W4:Y:S04]  /*05b0*/  LDS.64 R12, [R7+0x18] ;  /* 0x00001800070c7984 */ /* 0x000f280000000a00 */
[----:B------:R-:W5:Y:S01]  /*05c0*/  LDS.64 R8, [R7+0x20] ;  /* 0x0000200007087984 */ /* 0x000f620000000a00 */
[----:B-1----:R-:W-:-:S03]  /*05d0*/  DADD R18, R10, R18 ;  /* 0x000000000a127229 */ /* 0x002fc60000000012 */
[----:B------:R-:W1:Y:S05]  /*05e0*/  LDS.64 R10, [R7+0x28] ;  /* 0x00002800070a7984 */ /* 0x000e6a0000000a00 */
[----:B--2---:R-:W-:Y:S01]  /*05f0*/  DADD R18, R18, R16 ;  /* 0x0000000012127229 */ /* 0x004fe20000000010 */
[----:B------:R-:W2:Y:S07]  /*0600*/  LDS.64 R16, [R7+0x30] ;  /* 0x0000300007107984 */ /* 0x000eae0000000a00 */
[----:B---3--:R-:W-:Y:S01]  /*0610*/  DADD R18, R18, R14 ;  /* 0x0000000012127229 */ /* 0x008fe2000000000e */
[----:B------:R-:W3:Y:S07]  /*0620*/  LDS.64 R14, [R7+0x38] ;  /* 0x00003800070e7984 */ /* 0x000eee0000000a00 */
[----:B----4-:R-:W-:-:S08]  /*0630*/  DADD R12, R18, R12 ;  /* 0x00000000120c7229 */ /* 0x010fd0000000000c */
[----:B-----5:R-:W-:-:S08]  /*0640*/  DADD R8, R12, R8 ;  /* 0x000000000c087229 */ /* 0x020fd00000000008 */
[----:B-1----:R-:W-:-:S08]  /*0650*/  DADD R8, R8, R10 ;  /* 0x0000000008087229 */ /* 0x002fd0000000000a */
[----:B--2---:R-:W-:-:S08]  /*0660*/  DADD R8, R8, R16 ;  /* 0x0000000008087229 */ /* 0x004fd00000000010 */
[----:B---3--:R-:W-:-:S11]  /*0670*/  DADD R10, R8, R14 ;  /* 0x00000000080a7229 */ /* 0x008fd6000000000e */
.L_x_4:
[----:B------:R-:W-:Y:S05]  /*0680*/  @!P1 BRA `(.L_x_3) ;  /* 0x0000000000609947 */ /* 0x000fea0003800000 */
[----:B------:R-:W-:Y:S02]  /*0690*/  ISETP.GE.U32.AND P0, PT, R20, 0x4, PT ;  /* 0x000000041400780c */ /* 0x000fe40003f06070 */
[----:B------:R-:W-:-:S04]  /*06a0*/  LOP3.LUT R16, R6, 0x3, RZ, 0xc0, !PT ;  /* 0x0000000306107812 */ /* 0x000fc800078ec0ff */
[----:B------:R-:W-:-:S07]  /*06b0*/  ISETP.NE.AND P1, PT, R16, RZ, PT ;  /* 0x000000ff1000720c */ /* 0x000fce0003f25270 */
[----:B------:R-:W-:Y:S06]  /*06c0*/  @!P0 BRA `(.L_x_5) ;  /* 0x0000000000288947 */ /* 0x000fec0003800000 */
[C---:B------:R-:W-:Y:S02]  /*06d0*/  IMAD R17, R3.reuse, 0x8, R4 ;  /* 0x0000000803117824 */ /* 0x040fe400078e0204 */
[----:B------:R-:W-:-:S03]  /*06e0*/  VIADD R3, R3, 0x4 ;  /* 0x0000000403037836 */ /* 0x000fc60000000000 */
[----:B------:R-:W1:Y:S04]  /*06f0*/  LDS.64 R6, [R17] ;  /* 0x0000000011067984 */ /* 0x000e680000000a00 */
[----:B------:R-:W2:Y:S04]  /*0700*/  LDS.64 R8, [R17+0x8] ;  /* 0x0000080011087984 */ /* 0x000ea80000000a00 */
[----:B------:R-:W3:Y:S04]  /*0710*/  LDS.64 R12, [R17+0x10] ;  /* 0x00001000110c7984 */ /* 0x000ee80000000a00 */
[----:B------:R-:W4:Y:S01]  /*0720*/  LDS.64 R14, [R17+0x18] ;  /* 0x00001800110e7984 */ /* 0x000f220000000a00 */
[----:B-1----:R-:W-:-:S08]  /*0730*/  DADD R6, R10, R6 ;  /* 0x000000000a067229 */ /* 0x002fd00000000006 */
[----:B--2---:R-:W-:-:S08]  /*0740*/  DADD R6, R6, R8 ;  /* 0x0000000006067229 */ /* 0x004fd00000000008 */
[----:B---3--:R-:W-:-:S08]  /*0750*/  DADD R6, R6, R12 ;  /* 0x0000000006067229 */ /* 0x008fd0000000000c */
[----:B----4-:R-:W-:-:S11]  /*0760*/  DADD R10, R6, R14 ;  /* 0x00000000060a7229 */ /* 0x010fd6000000000e */
.L_x_5:
[----:B------:R-:W-:Y:S05]  /*0770*/  @!P1 BRA `(.L_x_3) ;  /* 0x0000000000249947 */ /* 0x000fea0003800000 */
[----:B------:R-:W-:Y:S01]  /*0780*/  LEA R3, R3, R5, 0x3 ;  /* 0x0000000503037211 */ /* 0x000fe200078e18ff */
[----:B------:R-:W-:-:S04]  /*0790*/  IMAD.MOV R16, RZ, RZ, -R16 ;  /* 0x000000ffff107224 */ /* 0x000fc800078e0a10 */
[----:B------:R-:W-:-:S07]  /*07a0*/  IMAD.IADD R5, R2, 0x1, R3 ;  /* 0x0000000102057824 */ /* 0x000fce00078e0203 */
.L_x_6:
[----:B------:R2:W1:Y:S01]  /*07b0*/  LDS.64 R2, [R5] ;  /* 0x0000000005027984 */ /* 0x0004620000000a00 */
[----:B------:R-:W-:-:S04]  /*07c0*/  IADD3 R16, PT, PT, R16, 0x1, RZ ;  /* 0x0000000110107810 */ /* 0x000fc80007ffe0ff */
[----:B------:R-:W-:Y:S01]  /*07d0*/  ISETP.NE.AND P0, PT, R16, RZ, PT ;  /* 0x000000ff1000720c */ /* 0x000fe20003f05270 */
[----:B--2---:R-:W-:Y:S01]  /*07e0*/  VIADD R5, R5, 0x8 ;  /* 0x0000000805057836 */ /* 0x004fe20000000000 */
[----:B-1----:R-:W-:-:S11]  /*07f0*/  DADD R10, R2, R10 ;  /* 0x00000000020a7229 */ /* 0x002fd6000000000a */
[----:B------:R-:W-:Y:S05]  /*0800*/  @P0 BRA `(.L_x_6) ;  /* 0xfffffffc00e80947 */ /* 0x000fea000383ffff */
.L_x_3:
[----:B-1----:R1:W-:Y:S02]  /*0810*/  STS.64 [R4], R10 ;  /* 0x0000000a04007388 */ /* 0x0023e40000000a00 */
.L_x_0:
[----:B------:R-:W2:Y:S02]  /*0820*/  LDC.64 R2, c[0x0][0x380] ;  /* 0x0000e000ff027b82 */ /* 0x000ea40000000a00 */
[----:B--2---:R-:W-:-:S05]  /*0830*/  IMAD.WIDE.U32 R2, R0, 0x8, R2 ;  /* 0x0000000800027825 */ /* 0x004fca00078e0002 */
[----:B0-----:R-:W-:Y:S01]  /*0840*/  STG.E.64 desc[UR4][R2.64], R10 ;  /* 0x0000000a02007986 */ /* 0x001fe2000c101b04 */
[----:B------:R-:W-:Y:S05]  /*0850*/  EXIT ;  /* 0x000000000000794d */ /* 0x000fea0003800000 */
.L_x_7:
[----:B------:R-:W-:-:S00]  /*0860*/  BRA `(.L_x_7) ;  /* 0xfffffffc00fc7947 */ /* 0x000fc0000383ffff */
[----:B------:R-:W-:-:S00]  /*0870*/  NOP ;  /* 0x0000000000007918 */ /* 0x000fc00000000000 */
        /* <DEDUP_REMOVED lines=8> */
.L_x_8:


//--------------------- .nv.shared._Z5gaxpyPdS_S_ii --------------------------
	.section	.nv.shared._Z5gaxpyPdS_S_ii,"aw",@nobits
	.sectionflags	@""
	.align	16
	.zero		1024


//--------------------- .nv.shared.reserved.0     --------------------------
	.section	.nv.shared.reserved.0,"aw",@nobits
	.weak		__nv_reservedSMEM_offset_0_alias
	.size		__nv_reservedSMEM_offset_0_alias, 0, 64
	.other		__nv_reservedSMEM_offset_0_alias,@"STO_CUDA_RESERVED_SHARED STV_DEFAULT"
__nv_reservedSMEM_offset_0_alias:
	.zero		0
	.zero		64


//--------------------- .nv.constant0._Z5gaxpyPdS_S_ii --------------------------
	.section	.nv.constant0._Z5gaxpyPdS_S_ii,"a",@progbits
	.sectionflags	@""
	.align	4
.nv.constant0._Z5gaxpyPdS_S_ii:
	.zero		928


//--------------------- SYMBOLS --------------------------

	.type		.nv.reservedSmem.offset0,@object
	.size		.nv.reservedSmem.offset0,0x4
	.type		.nv.reservedSmem.cap,@object
	.size		.nv.reservedSmem.cap,0x4
